//
// Generated by NVIDIA NVVM Compiler
//
// Compiler Build ID: CL-36424714
// Cuda compilation tools, release 13.0, V13.0.88
// Based on NVVM 20.0.0
//

.version 9.0
.target sm_100
.address_size 64

	// .globl	_Z10add_vectorPfS_S_i

.visible .entry _Z10add_vectorPfS_S_i(
	.param .u64 .ptr .align 1 _Z10add_vectorPfS_S_i_param_0,
	.param .u64 .ptr .align 1 _Z10add_vectorPfS_S_i_param_1,
	.param .u64 .ptr .align 1 _Z10add_vectorPfS_S_i_param_2,
	.param .u32 _Z10add_vectorPfS_S_i_param_3
)
{
	.reg .pred 	%p<2>;
	.reg .b32 	%r<6>;
	.reg .b32 	%f<4>;
	.reg .b64 	%rd<11>;

	ld.param.u64 	%rd1, [_Z10add_vectorPfS_S_i_param_0];
	ld.param.u64 	%rd2, [_Z10add_vectorPfS_S_i_param_1];
	ld.param.u64 	%rd3, [_Z10add_vectorPfS_S_i_param_2];
	ld.param.u32 	%r2, [_Z10add_vectorPfS_S_i_param_3];
	mov.u32 	%r3, %ctaid.x;
	mov.u32 	%r4, %ntid.x;
	mov.u32 	%r5, %tid.x;
	mad.lo.s32 	%r1, %r3, %r4, %r5;
	setp.ge.s32 	%p1, %r1, %r2;
	@%p1 bra 	$L__BB0_2;
	cvta.to.global.u64 	%rd4, %rd1;
	cvta.to.global.u64 	%rd5, %rd2;
	cvta.to.global.u64 	%rd6, %rd3;
	mul.wide.s32 	%rd7, %r1, 4;
	add.s64 	%rd8, %rd4, %rd7;
	ld.global.f32 	%f1, [%rd8];
	add.s64 	%rd9, %rd5, %rd7;
	ld.global.f32 	%f2, [%rd9];
	add.f32 	%f3, %f1, %f2;
	add.s64 	%rd10, %rd6, %rd7;
	st.global.f32 	[%rd10], %f3;
$L__BB0_2:
	ret;

}


// ===== COMPILED SASS (sm_100) =====

	.target	sm_100

	.elftype	@"ET_EXEC"


//--------------------- .note.nv.tkinfo           --------------------------
	.section	.note.nv.tkinfo,"",@"SHT_NOTE"
	.sectionflags	@"SHF_NOTE_NV_TKINFO"
	.tkinfo
        /*0018*/ 	.word	0x00000002
        /*0030*/ 	.string	""
        /*0030*/ 	.string	"ptxas"
        /*0030*/ 	.string	"Cuda compilation tools, release 13.0, V13.0.88"
        /*0030*/ 	.string	"Build cuda_13.0.r13.0/compiler.36424714_0"
        /*0030*/ 	.string	"-arch sm_100 -m 64 "



//--------------------- .note.nv.cuinfo           --------------------------
	.section	.note.nv.cuinfo,"",@"SHT_NOTE"
	.sectionflags	@"SHF_NOTE_NV_CUINFO"
        /*0018*/ 	.short	0x0002
        /*001a*/ 	.short	0x0064
        /*001c*/ 	.short	0x0082
	.zero		2


//--------------------- .nv.info                  --------------------------
	.section	.nv.info,"",@"SHT_CUDA_INFO"
	.align	4


	//----- nvinfo : EIATTR_REGCOUNT
	.align		4
        /*0000*/ 	.byte	0x04, 0x2f
        /*0002*/ 	.short	(.L_1 - .L_0)
	.align		4
.L_0:
        /*0004*/ 	.word	index@(_Z10add_vectorPfS_S_i)
        /*0008*/ 	.word	0x0000000c


	//----- nvinfo : EIATTR_FRAME_SIZE
	.align		4
.L_1:
        /*000c*/ 	.byte	0x04, 0x11
        /*000e*/ 	.short	(.L_3 - .L_2)
	.align		4
.L_2:
        /*0010*/ 	.word	index@(_Z10add_vectorPfS_S_i)
        /*0014*/ 	.word	0x00000000


	//----- nvinfo : EIATTR_MIN_STACK_SIZE
	.align		4
.L_3:
        /*0018*/ 	.byte	0x04, 0x12
        /*001a*/ 	.short	(.L_5 - .L_4)
	.align		4
.L_4:
        /*001c*/ 	.word	index@(_Z10add_vectorPfS_S_i)
        /*0020*/ 	.word	0x00000000
.L_5:


//--------------------- .nv.compat                --------------------------
	.section	.nv.compat,"",@"SHT_CUDA_COMPAT_INFO"
	.align	4
        /*0000*/ 	.byte	0x02, 0x09, 0x00, 0x00, 0x02, 0x02, 0x01, 0x00, 0x02, 0x05, 0x05, 0x00, 0x03, 0x07, 0x01, 0x01
        /*0010*/ 	.byte	0x02, 0x03, 0x00, 0x00, 0x02, 0x06, 0x01, 0x00, 0x04, 0x0b, 0x08, 0x00, 0x09, 0x00, 0x00, 0x00
        /*0020*/ 	.byte	0x00, 0x00, 0x00, 0x00


//--------------------- .nv.info._Z10add_vectorPfS_S_i --------------------------
	.section	.nv.info._Z10add_vectorPfS_S_i,"",@"SHT_CUDA_INFO"
	.sectionflags	@""
	.align	4


	//----- nvinfo : EIATTR_CUDA_API_VERSION
	.align		4
        /*0000*/ 	.byte	0x04, 0x37
        /*0002*/ 	.short	(.L_7 - .L_6)
.L_6:
        /*0004*/ 	.word	0x00000082


	//----- nvinfo : EIATTR_KPARAM_INFO
	.align		4
.L_7:
        /*0008*/ 	.byte	0x04, 0x17
        /*000a*/ 	.short	(.L_9 - .L_8)
.L_8:
        /*000c*/ 	.word	0x00000000
        /*0010*/ 	.short	0x0003
        /*0012*/ 	.short	0x0018
        /*0014*/ 	.byte	0x00, 0xf0, 0x11, 0x00


	//----- nvinfo : EIATTR_KPARAM_INFO
	.align		4
.L_9:
        /*0018*/ 	.byte	0x04, 0x17
        /*001a*/ 	.short	(.L_11 - .L_10)
.L_10:
        /*001c*/ 	.word	0x00000000
        /*0020*/ 	.short	0x0002
        /*0022*/ 	.short	0x0010
        /*0024*/ 	.byte	0x00, 0xf5, 0x21, 0x00


	//----- nvinfo : EIATTR_KPARAM_INFO
	.align		4
.L_11:
        /*0028*/ 	.byte	0x04, 0x17
        /*002a*/ 	.short	(.L_13 - .L_12)
.L_12:
        /*002c*/ 	.word	0x00000000
        /*0030*/ 	.short	0x0001
        /*0032*/ 	.short	0x0008
        /*0034*/ 	.byte	0x00, 0xf5, 0x21, 0x00


	//----- nvinfo : EIATTR_KPARAM_INFO
	.align		4
.L_13:
        /*0038*/ 	.byte	0x04, 0x17
        /*003a*/ 	.short	(.L_15 - .L_14)
.L_14:
        /*003c*/ 	.word	0x00000000
        /*0040*/ 	.short	0x0000
        /*0042*/ 	.short	0x0000
        /*0044*/ 	.byte	0x00, 0xf5, 0x21, 0x00


	//----- nvinfo : EIATTR_SPARSE_MMA_MASK
	.align		4
.L_15:
        /*0048*/ 	.byte	0x03, 0x50
        /*004a*/ 	.short	0x0000


	//----- nvinfo : EIATTR_MAXREG_COUNT
	.align		4
        /*004c*/ 	.byte	0x03, 0x1b
        /*004e*/ 	.short	0x00ff


	//----- nvinfo : EIATTR_MERCURY_ISA_VERSION
	.align		4
        /*0050*/ 	.byte	0x03, 0x5f
        /*0052*/ 	.short	0x0101


	//----- nvinfo : EIATTR_VRC_CTA_INIT_COUNT
	.align		4
        /*0054*/ 	.byte	0x02, 0x4a
	.zero		1
	.zero		1


	//----- nvinfo : EIATTR_EXIT_INSTR_OFFSETS
	.align		4
        /*0058*/ 	.byte	0x04, 0x1c
        /*005a*/ 	.short	(.L_17 - .L_16)


	//   ....[0]....
.L_16:
        /*005c*/ 	.word	0x00000070


	//   ....[1]....
        /*0060*/ 	.word	0x00000130


	//----- nvinfo : EIATTR_CBANK_PARAM_SIZE
	.align		4
.L_17:
        /*0064*/ 	.byte	0x03, 0x19
        /*0066*/ 	.short	0x001c


	//----- nvinfo : EIATTR_PARAM_CBANK
	.align		4
        /*0068*/ 	.byte	0x04, 0x0a
        /*006a*/ 	.short	(.L_19 - .L_18)
	.align		4
.L_18:
        /*006c*/ 	.word	index@(.nv.constant0._Z10add_vectorPfS_S_i)
        /*0070*/ 	.short	0x0380
        /*0072*/ 	.short	0x001c


	//----- nvinfo : EIATTR_SW_WAR
	.align		4
.L_19:
        /*0074*/ 	.byte	0x04, 0x36
        /*0076*/ 	.short	(.L_21 - .L_20)
.L_20:
        /*0078*/ 	.word	0x00000008
.L_21:


//--------------------- .nv.callgraph             --------------------------
	.section	.nv.callgraph,"",@"SHT_CUDA_CALLGRAPH"
	.align	4
	.sectionentsize	8
	.align		4
        /*0000*/ 	.word	0x00000000
	.align		4
        /*0004*/ 	.word	0xffffffff
	.align		4
        /*0008*/ 	.word	0x00000000
	.align		4
        /*000c*/ 	.word	0xfffffffe
	.align		4
        /*0010*/ 	.word	0x00000000
	.align		4
        /*0014*/ 	.word	0xfffffffd
	.align		4
        /*0018*/ 	.word	0x00000000
	.align		4
        /*001c*/ 	.word	0xfffffffc


//--------------------- .text._Z10add_vectorPfS_S_i --------------------------
	.section	.text._Z10add_vectorPfS_S_i,"ax",@progbits
	.align	128
        .global         _Z10add_vectorPfS_S_i
        .type           _Z10add_vectorPfS_S_i,@function
        .size           _Z10add_vectorPfS_S_i,(.L_x_1 - _Z10add_vectorPfS_S_i)
        .other          _Z10add_vectorPfS_S_i,@"STO_CUDA_ENTRY STV_DEFAULT"
_Z10add_vectorPfS_S_i:
.text._Z10add_vectorPfS_S_i:
[----:B------:R-:W-:Y:S01]  /*0000*/  LDC R1, c[0x0][0x37c] ;  /* 0x0000df00ff017b82 */ /* 0x000fe20000000800 */
[----:B------:R-:W0:Y:S07]  /*0010*/  S2R R0, SR_TID.X ;  /* 0x0000000000007919 */ /* 0x000e2e0000002100 */
[----:B------:R-:W0:Y:S01]  /*0020*/  S2UR UR4, SR_CTAID.X ;  /* 0x00000000000479c3 */ /* 0x000e220000002500 */
[----:B------:R-:W1:Y:S07]  /*0030*/  LDCU UR5, c[0x0][0x398] ;  /* 0x00007300ff0577ac */ /* 0x000e6e0008000800 */
[----:B------:R-:W0:Y:S02]  /*0040*/  LDC R9, c[0x0][0x360] ;  /* 0x0000d800ff097b82 */ /* 0x000e240000000800 */
[----:B0-----:R-:W-:-:S05]  /*0050*/  IMAD R9, R9, UR4, R0 ;  /* 0x0000000409097c24 */ /* 0x001fca000f8e0200 */
[----:B-1----:R-:W-:-:S13]  /*0060*/  ISETP.GE.AND P0, PT, R9, UR5, PT ;  /* 0x0000000509007c0c */ /* 0x002fda000bf06270 */
[----:B------:R-:W-:Y:S05]  /*0070*/  @P0 EXIT ;  /* 0x000000000000094d */ /* 0x000fea0003800000 */
[----:B------:R-:W0:Y:S01]  /*0080*/  LDC.64 R2, c[0x0][0x380] ;  /* 0x0000e000ff027b82 */ /* 0x000e220000000a00 */
[----:B------:R-:W1:Y:S07]  /*0090*/  LDCU.64 UR4, c[0x0][0x358] ;  /* 0x00006b00ff0477ac */ /* 0x000e6e0008000a00 */
[----:B------:R-:W2:Y:S08]  /*00a0*/  LDC.64 R4, c[0x0][0x388] ;  /* 0x0000e200ff047b82 */ /* 0x000eb00000000a00 */
[----:B------:R-:W3:Y:S01]  /*00b0*/  LDC.64 R6, c[0x0][0x390] ;  /* 0x0000e400ff067b82 */ /* 0x000ee20000000a00 */
[----:B0-----:R-:W-:-:S06]  /*00c0*/  IMAD.WIDE R2, R9, 0x4, R2 ;  /* 0x0000000409027825 */ /* 0x001fcc00078e0202 */
[----:B-1----:R-:W4:Y:S01]  /*00d0*/  LDG.E R2, desc[UR4][R2.64] ;  /* 0x0000000402027981 */ /* 0x002f22000c1e1900 */
[----:B--2---:R-:W-:-:S06]  /*00e0*/  IMAD.WIDE R4, R9, 0x4, R4 ;  /* 0x0000000409047825 */ /* 0x004fcc00078e0204 */
[----:B------:R-:W4:Y:S01]  /*00f0*/  LDG.E R5, desc[UR4][R4.64] ;  /* 0x0000000404057981 */ /* 0x000f22000c1e1900 */
[----:B---3--:R-:W-:-:S04]  /*0100*/  IMAD.WIDE R6, R9, 0x4, R6 ;  /* 0x0000000409067825 */ /* 0x008fc800078e0206 */
[----:B----4-:R-:W-:-:S05]  /*0110*/  FADD R9, R2, R5 ;  /* 0x0000000502097221 */ /* 0x010fca0000000000 */
[----:B------:R-:W-:Y:S01]  /*0120*/  STG.E desc[UR4][R6.64], R9 ;  /* 0x0000000906007986 */ /* 0x000fe2000c101904 */
[----:B------:R-:W-:Y:S05]  /*0130*/  EXIT ;  /* 0x000000000000794d */ /* 0x000fea0003800000 */
.L_x_0:
[----:B------:R-:W-:-:S00]  /*0140*/  BRA `(.L_x_0) ;  /* 0xfffffffc00fc7947 */ /* 0x000fc0000383ffff */
[----:B------:R-:W-:-:S00]  /*0150*/  NOP ;  /* 0x0000000000007918 */ /* 0x000fc00000000000 */
        /* <DEDUP_REMOVED lines=10> */
.L_x_1:


//--------------------- .nv.shared.reserved.0     --------------------------
	.section	.nv.shared.reserved.0,"aw",@nobits
	.weak		__nv_reservedSMEM_offset_0_alias
	.size		__nv_reservedSMEM_offset_0_alias, 0, 64
	.other		__nv_reservedSMEM_offset_0_alias,@"STO_CUDA_RESERVED_SHARED STV_DEFAULT"
__nv_reservedSMEM_offset_0_alias:
	.zero		0
	.zero		64


//--------------------- .nv.constant0._Z10add_vectorPfS_S_i --------------------------
	.section	.nv.constant0._Z10add_vectorPfS_S_i,"a",@progbits
	.sectionflags	@""
	.align	4
.nv.constant0._Z10add_vectorPfS_S_i:
	.zero		924


//--------------------- SYMBOLS --------------------------

	.type		.nv.reservedSmem.offset0,@object
	.size		.nv.reservedSmem.offset0,0x4
